//
// Generated by NVIDIA NVVM Compiler
//
// Compiler Build ID: CL-36424714
// Cuda compilation tools, release 13.0, V13.0.88
// Based on NVVM 20.0.0
//

.version 9.0
.target sm_100
.address_size 64

	// .globl	_Z17parallelQuicksortPii
// _ZZ17parallelQuicksortPiiE9sharedArr has been demoted

.visible .entry _Z17parallelQuicksortPii(
	.param .u64 .ptr .align 1 _Z17parallelQuicksortPii_param_0,
	.param .u32 _Z17parallelQuicksortPii_param_1
)
{
	.local .align 16 .b8 	__local_depot0[256];
	.reg .b64 	%SP;
	.reg .b64 	%SPL;
	.reg .pred 	%p<51>;
	.reg .b16 	%rs<17>;
	.reg .b32 	%r<191>;
	.reg .b64 	%rd<33>;
	// demoted variable
	.shared .align 4 .b8 _ZZ17parallelQuicksortPiiE9sharedArr[1024];
	mov.u64 	%SPL, __local_depot0;
	ld.param.u64 	%rd7, [_Z17parallelQuicksortPii_param_0];
	ld.param.u32 	%r112, [_Z17parallelQuicksortPii_param_1];
	cvta.to.global.u64 	%rd1, %rd7;
	add.u64 	%rd2, %SPL, 0;
	mov.u32 	%r113, %ctaid.x;
	mov.u32 	%r1, %ntid.x;
	mov.u32 	%r190, %tid.x;
	mad.lo.s32 	%r114, %r113, %r1, %r190;
	setp.ge.s32 	%p1, %r114, %r112;
	@%p1 bra 	$L__BB0_26;
	add.s32 	%r116, %r112, -1;
	mov.b32 	%r117, 0;
	st.local.v2.u32 	[%rd2], {%r117, %r116};
	mov.b32 	%r156, 1;
$L__BB0_2:
	mul.wide.u32 	%rd9, %r156, 4;
	add.s64 	%rd3, %rd2, %rd9;
	ld.local.u32 	%r4, [%rd3];
	ld.local.u32 	%r5, [%rd3+-4];
	mul.wide.s32 	%rd10, %r4, 4;
	add.s64 	%rd4, %rd1, %rd10;
	ld.global.u32 	%r6, [%rd4];
	add.s32 	%r164, %r5, -1;
	setp.ge.s32 	%p2, %r5, %r4;
	@%p2 bra 	$L__BB0_21;
	sub.s32 	%r119, %r4, %r5;
	and.b32  	%r8, %r119, 3;
	setp.eq.s32 	%p3, %r8, 0;
	mov.u32 	%r159, %r5;
	@%p3 bra 	$L__BB0_11;
	mul.wide.s32 	%rd11, %r5, 4;
	add.s64 	%rd5, %rd1, %rd11;
	ld.global.u32 	%r120, [%rd5];
	setp.gt.s32 	%p4, %r120, %r6;
	selp.b32 	%r164, %r164, %r5, %p4;
	add.s32 	%r159, %r5, 1;
	setp.eq.s32 	%p5, %r8, 1;
	@%p5 bra 	$L__BB0_11;
	ld.global.u32 	%r11, [%rd5+4];
	setp.gt.s32 	%p6, %r11, %r6;
	@%p6 bra 	$L__BB0_7;
	add.s32 	%r12, %r164, 1;
	mul.wide.s32 	%rd12, %r164, 4;
	add.s64 	%rd13, %rd1, %rd12;
	ld.global.u32 	%r121, [%rd13+4];
	st.global.u32 	[%rd13+4], %r11;
	st.global.u32 	[%rd5+4], %r121;
	mov.u32 	%r164, %r12;
$L__BB0_7:
	add.s32 	%r159, %r5, 2;
	setp.eq.s32 	%p7, %r8, 2;
	@%p7 bra 	$L__BB0_11;
	ld.global.u32 	%r15, [%rd5+8];
	setp.gt.s32 	%p8, %r15, %r6;
	@%p8 bra 	$L__BB0_10;
	add.s32 	%r16, %r164, 1;
	mul.wide.s32 	%rd14, %r164, 4;
	add.s64 	%rd15, %rd1, %rd14;
	ld.global.u32 	%r122, [%rd15+4];
	st.global.u32 	[%rd15+4], %r15;
	st.global.u32 	[%rd5+8], %r122;
	mov.u32 	%r164, %r16;
$L__BB0_10:
	add.s32 	%r159, %r5, 3;
$L__BB0_11:
	sub.s32 	%r123, %r5, %r4;
	setp.gt.u32 	%p9, %r123, -4;
	@%p9 bra 	$L__BB0_21;
$L__BB0_12:
	mul.wide.s32 	%rd16, %r159, 4;
	add.s64 	%rd6, %rd1, %rd16;
	ld.global.u32 	%r24, [%rd6];
	setp.gt.s32 	%p10, %r24, %r6;
	@%p10 bra 	$L__BB0_14;
	add.s32 	%r25, %r164, 1;
	mul.wide.s32 	%rd17, %r164, 4;
	add.s64 	%rd18, %rd1, %rd17;
	ld.global.u32 	%r124, [%rd18+4];
	st.global.u32 	[%rd18+4], %r24;
	st.global.u32 	[%rd6], %r124;
	mov.u32 	%r164, %r25;
$L__BB0_14:
	ld.global.u32 	%r27, [%rd6+4];
	setp.gt.s32 	%p11, %r27, %r6;
	@%p11 bra 	$L__BB0_16;
	add.s32 	%r28, %r164, 1;
	mul.wide.s32 	%rd19, %r164, 4;
	add.s64 	%rd20, %rd1, %rd19;
	ld.global.u32 	%r125, [%rd20+4];
	st.global.u32 	[%rd20+4], %r27;
	st.global.u32 	[%rd6+4], %r125;
	mov.u32 	%r164, %r28;
$L__BB0_16:
	ld.global.u32 	%r30, [%rd6+8];
	setp.gt.s32 	%p12, %r30, %r6;
	@%p12 bra 	$L__BB0_18;
	add.s32 	%r31, %r164, 1;
	mul.wide.s32 	%rd21, %r164, 4;
	add.s64 	%rd22, %rd1, %rd21;
	ld.global.u32 	%r126, [%rd22+4];
	st.global.u32 	[%rd22+4], %r30;
	st.global.u32 	[%rd6+8], %r126;
	mov.u32 	%r164, %r31;
$L__BB0_18:
	ld.global.u32 	%r33, [%rd6+12];
	setp.gt.s32 	%p13, %r33, %r6;
	@%p13 bra 	$L__BB0_20;
	add.s32 	%r34, %r164, 1;
	mul.wide.s32 	%rd23, %r164, 4;
	add.s64 	%rd24, %rd1, %rd23;
	ld.global.u32 	%r127, [%rd24+4];
	st.global.u32 	[%rd24+4], %r33;
	st.global.u32 	[%rd6+12], %r127;
	mov.u32 	%r164, %r34;
$L__BB0_20:
	add.s32 	%r159, %r159, 4;
	setp.ne.s32 	%p14, %r159, %r4;
	@%p14 bra 	$L__BB0_12;
$L__BB0_21:
	mul.wide.s32 	%rd25, %r164, 4;
	add.s64 	%rd26, %rd1, %rd25;
	ld.global.u32 	%r128, [%rd26+4];
	ld.global.u32 	%r129, [%rd4];
	st.global.u32 	[%rd26+4], %r129;
	st.global.u32 	[%rd4], %r128;
	setp.le.s32 	%p15, %r164, %r5;
	setp.gt.s32 	%p16, %r164, %r4;
	add.s32 	%r170, %r156, -2;
	or.pred  	%p17, %p15, %p16;
	@%p17 bra 	$L__BB0_23;
	st.local.u32 	[%rd3+-4], %r5;
	st.local.u32 	[%rd3], %r164;
	mov.u32 	%r170, %r156;
$L__BB0_23:
	add.s32 	%r40, %r164, 2;
	setp.lt.s32 	%p18, %r40, %r5;
	setp.ge.s32 	%p19, %r40, %r4;
	or.pred  	%p20, %p18, %p19;
	@%p20 bra 	$L__BB0_25;
	mul.wide.s32 	%rd27, %r170, 4;
	add.s64 	%rd28, %rd2, %rd27;
	st.local.u32 	[%rd28+4], %r40;
	add.s32 	%r170, %r170, 2;
	st.local.u32 	[%rd28+8], %r4;
$L__BB0_25:
	setp.gt.s32 	%p21, %r170, -1;
	mov.u32 	%r156, %r170;
	@%p21 bra 	$L__BB0_2;
$L__BB0_26:
	bar.sync 	0;
	setp.ge.s32 	%p22, %r190, %r112;
	@%p22 bra 	$L__BB0_29;
	mov.u32 	%r132, _ZZ17parallelQuicksortPiiE9sharedArr;
	mov.u32 	%r171, %r190;
$L__BB0_28:
	mul.wide.s32 	%rd29, %r171, 4;
	add.s64 	%rd30, %rd1, %rd29;
	ld.global.u32 	%r130, [%rd30];
	shl.b32 	%r131, %r171, 2;
	add.s32 	%r133, %r132, %r131;
	st.shared.u32 	[%r133], %r130;
	add.s32 	%r171, %r171, %r1;
	setp.lt.s32 	%p23, %r171, %r112;
	@%p23 bra 	$L__BB0_28;
$L__BB0_29:
	bar.sync 	0;
	add.s32 	%r45, %r112, -1;
	setp.lt.s32 	%p24, %r112, 2;
	@%p24 bra 	$L__BB0_73;
	add.s32 	%r46, %r112, -2;
	cvt.u16.u32 	%rs1, %r112;
	mov.b32 	%r172, 0;
	mov.b16 	%rs15, 0;
	mov.u32 	%r137, _ZZ17parallelQuicksortPiiE9sharedArr;
	mov.u16 	%rs16, %rs15;
$L__BB0_31:
	mov.u32 	%r175, %r172;
	sub.s32 	%r48, %r45, %r175;
	sub.s32 	%r135, %r46, %r175;
	add.s32 	%r172, %r175, 1;
	shl.b32 	%r136, %r175, 2;
	add.s32 	%r50, %r137, %r136;
	setp.lt.u32 	%p25, %r135, 7;
	mov.u32 	%r187, %r172;
	@%p25 bra 	$L__BB0_51;
	and.b32  	%r138, %r48, -8;
	neg.s32 	%r174, %r138;
	add.s32 	%r173, %r50, 16;
$L__BB0_33:
	.pragma "nounroll";
	ld.shared.u32 	%r177, [%r50];
	ld.shared.u32 	%r57, [%r173+-12];
	setp.le.s32 	%p26, %r177, %r57;
	@%p26 bra 	$L__BB0_35;
	st.shared.u32 	[%r50], %r57;
	st.shared.u32 	[%r173+-12], %r177;
	ld.shared.u32 	%r177, [%r50];
$L__BB0_35:
	ld.shared.u32 	%r60, [%r173+-8];
	setp.le.s32 	%p27, %r177, %r60;
	@%p27 bra 	$L__BB0_37;
	st.shared.u32 	[%r50], %r60;
	st.shared.u32 	[%r173+-8], %r177;
	ld.shared.u32 	%r177, [%r50];
$L__BB0_37:
	ld.shared.u32 	%r63, [%r173+-4];
	setp.le.s32 	%p28, %r177, %r63;
	@%p28 bra 	$L__BB0_39;
	st.shared.u32 	[%r50], %r63;
	st.shared.u32 	[%r173+-4], %r177;
	ld.shared.u32 	%r177, [%r50];
$L__BB0_39:
	ld.shared.u32 	%r66, [%r173];
	setp.le.s32 	%p29, %r177, %r66;
	@%p29 bra 	$L__BB0_41;
	st.shared.u32 	[%r50], %r66;
	st.shared.u32 	[%r173], %r177;
	ld.shared.u32 	%r177, [%r50];
$L__BB0_41:
	ld.shared.u32 	%r69, [%r173+4];
	setp.le.s32 	%p30, %r177, %r69;
	@%p30 bra 	$L__BB0_43;
	st.shared.u32 	[%r50], %r69;
	st.shared.u32 	[%r173+4], %r177;
	ld.shared.u32 	%r177, [%r50];
$L__BB0_43:
	ld.shared.u32 	%r72, [%r173+8];
	setp.le.s32 	%p31, %r177, %r72;
	@%p31 bra 	$L__BB0_45;
	st.shared.u32 	[%r50], %r72;
	st.shared.u32 	[%r173+8], %r177;
	ld.shared.u32 	%r177, [%r50];
$L__BB0_45:
	ld.shared.u32 	%r75, [%r173+12];
	setp.le.s32 	%p32, %r177, %r75;
	@%p32 bra 	$L__BB0_47;
	st.shared.u32 	[%r50], %r75;
	st.shared.u32 	[%r173+12], %r177;
	ld.shared.u32 	%r177, [%r50];
$L__BB0_47:
	ld.shared.u32 	%r78, [%r173+16];
	setp.le.s32 	%p33, %r177, %r78;
	@%p33 bra 	$L__BB0_49;
	st.shared.u32 	[%r50], %r78;
	st.shared.u32 	[%r173+16], %r177;
$L__BB0_49:
	add.s32 	%r175, %r175, 8;
	add.s32 	%r174, %r174, 8;
	add.s32 	%r173, %r173, 32;
	setp.ne.s32 	%p34, %r174, 0;
	@%p34 bra 	$L__BB0_33;
	add.s32 	%r187, %r175, 1;
$L__BB0_51:
	and.b32  	%r142, %r48, 7;
	setp.eq.s32 	%p35, %r142, 0;
	@%p35 bra 	$L__BB0_72;
	not.b16 	%rs10, %rs16;
	add.s16 	%rs11, %rs10, %rs1;
	cvt.u32.u16 	%r143, %rs11;
	and.b32  	%r84, %r143, 7;
	add.s32 	%r144, %r84, -1;
	setp.lt.u32 	%p36, %r144, 3;
	@%p36 bra 	$L__BB0_62;
	ld.shared.u32 	%r185, [%r50];
	shl.b32 	%r145, %r187, 2;
	add.s32 	%r86, %r137, %r145;
	ld.shared.u32 	%r87, [%r86];
	setp.le.s32 	%p37, %r185, %r87;
	@%p37 bra 	$L__BB0_55;
	st.shared.u32 	[%r50], %r87;
	st.shared.u32 	[%r86], %r185;
	ld.shared.u32 	%r185, [%r50];
$L__BB0_55:
	ld.shared.u32 	%r90, [%r86+4];
	setp.le.s32 	%p38, %r185, %r90;
	@%p38 bra 	$L__BB0_57;
	st.shared.u32 	[%r50], %r90;
	st.shared.u32 	[%r86+4], %r185;
	ld.shared.u32 	%r185, [%r50];
$L__BB0_57:
	ld.shared.u32 	%r93, [%r86+8];
	setp.le.s32 	%p39, %r185, %r93;
	@%p39 bra 	$L__BB0_59;
	st.shared.u32 	[%r50], %r93;
	st.shared.u32 	[%r86+8], %r185;
	ld.shared.u32 	%r185, [%r50];
$L__BB0_59:
	ld.shared.u32 	%r96, [%r86+12];
	setp.le.s32 	%p40, %r185, %r96;
	@%p40 bra 	$L__BB0_61;
	st.shared.u32 	[%r50], %r96;
	st.shared.u32 	[%r86+12], %r185;
$L__BB0_61:
	add.s32 	%r187, %r187, 4;
$L__BB0_62:
	and.b32  	%r147, %r84, 3;
	setp.eq.s32 	%p41, %r147, 0;
	@%p41 bra 	$L__BB0_72;
	xor.b16  	%rs12, %rs15, 3;
	add.s16 	%rs5, %rs12, %rs1;
	and.b16  	%rs13, %rs5, 3;
	setp.eq.s16 	%p42, %rs13, 1;
	@%p42 bra 	$L__BB0_69;
	ld.shared.u32 	%r188, [%r50];
	shl.b32 	%r148, %r187, 2;
	add.s32 	%r100, %r137, %r148;
	ld.shared.u32 	%r101, [%r100];
	setp.le.s32 	%p43, %r188, %r101;
	@%p43 bra 	$L__BB0_66;
	st.shared.u32 	[%r50], %r101;
	st.shared.u32 	[%r100], %r188;
	ld.shared.u32 	%r188, [%r50];
$L__BB0_66:
	ld.shared.u32 	%r104, [%r100+4];
	setp.le.s32 	%p44, %r188, %r104;
	@%p44 bra 	$L__BB0_68;
	st.shared.u32 	[%r50], %r104;
	st.shared.u32 	[%r100+4], %r188;
$L__BB0_68:
	add.s32 	%r187, %r187, 2;
$L__BB0_69:
	and.b16  	%rs14, %rs5, 1;
	setp.eq.b16 	%p45, %rs14, 1;
	not.pred 	%p46, %p45;
	@%p46 bra 	$L__BB0_72;
	ld.shared.u32 	%r107, [%r50];
	shl.b32 	%r150, %r187, 2;
	add.s32 	%r108, %r137, %r150;
	ld.shared.u32 	%r109, [%r108];
	setp.le.s32 	%p47, %r107, %r109;
	@%p47 bra 	$L__BB0_72;
	st.shared.u32 	[%r50], %r109;
	st.shared.u32 	[%r108], %r107;
$L__BB0_72:
	setp.ne.s32 	%p48, %r172, %r45;
	add.s16 	%rs16, %rs16, 1;
	add.s16 	%rs15, %rs15, 1;
	@%p48 bra 	$L__BB0_31;
$L__BB0_73:
	setp.ge.s32 	%p49, %r190, %r112;
	bar.sync 	0;
	@%p49 bra 	$L__BB0_76;
	mov.u32 	%r153, _ZZ17parallelQuicksortPiiE9sharedArr;
$L__BB0_75:
	shl.b32 	%r152, %r190, 2;
	add.s32 	%r154, %r153, %r152;
	ld.shared.u32 	%r155, [%r154];
	mul.wide.s32 	%rd31, %r190, 4;
	add.s64 	%rd32, %rd1, %rd31;
	st.global.u32 	[%rd32], %r155;
	add.s32 	%r190, %r190, %r1;
	setp.lt.s32 	%p50, %r190, %r112;
	@%p50 bra 	$L__BB0_75;
$L__BB0_76:
	ret;

}


// ===== COMPILED SASS (sm_100) =====

	.target	sm_100

	.elftype	@"ET_EXEC"


//--------------------- .note.nv.tkinfo           --------------------------
	.section	.note.nv.tkinfo,"",@"SHT_NOTE"
	.sectionflags	@"SHF_NOTE_NV_TKINFO"
	.tkinfo
        /*0018*/ 	.word	0x00000002
        /*0030*/ 	.string	""
        /*0030*/ 	.string	"ptxas"
        /*0030*/ 	.string	"Cuda compilation tools, release 13.0, V13.0.88"
        /*0030*/ 	.string	"Build cuda_13.0.r13.0/compiler.36424714_0"
        /*0030*/ 	.string	"-arch sm_100 -m 64 "



//--------------------- .note.nv.cuinfo           --------------------------
	.section	.note.nv.cuinfo,"",@"SHT_NOTE"
	.sectionflags	@"SHF_NOTE_NV_CUINFO"
        /*0018*/ 	.short	0x0002
        /*001a*/ 	.short	0x0064
        /*001c*/ 	.short	0x0082
	.zero		2


//--------------------- .nv.info                  --------------------------
	.section	.nv.info,"",@"SHT_CUDA_INFO"
	.align	4


	//----- nvinfo : EIATTR_REGCOUNT
	.align		4
        /*0000*/ 	.byte	0x04, 0x2f
        /*0002*/ 	.short	(.L_1 - .L_0)
	.align		4
.L_0:
        /*0004*/ 	.word	index@(_Z17parallelQuicksortPii)
        /*0008*/ 	.word	0x00000020


	//----- nvinfo : EIATTR_FRAME_SIZE
	.align		4
.L_1:
        /*000c*/ 	.byte	0x04, 0x11
        /*000e*/ 	.short	(.L_3 - .L_2)
	.align		4
.L_2:
        /*0010*/ 	.word	index@(_Z17parallelQuicksortPii)
        /*0014*/ 	.word	0x00000100


	//----- nvinfo : EIATTR_MIN_STACK_SIZE
	.align		4
.L_3:
        /*0018*/ 	.byte	0x04, 0x12
        /*001a*/ 	.short	(.L_5 - .L_4)
	.align		4
.L_4:
        /*001c*/ 	.word	index@(_Z17parallelQuicksortPii)
        /*0020*/ 	.word	0x00000100
.L_5:


//--------------------- .nv.compat                --------------------------
	.section	.nv.compat,"",@"SHT_CUDA_COMPAT_INFO"
	.align	4
        /*0000*/ 	.byte	0x02, 0x09, 0x00, 0x00, 0x02, 0x02, 0x01, 0x00, 0x02, 0x05, 0x05, 0x00, 0x03, 0x07, 0x01, 0x01
        /*0010*/ 	.byte	0x02, 0x03, 0x00, 0x00, 0x02, 0x06, 0x01, 0x00, 0x04, 0x0b, 0x08, 0x00, 0x09, 0x00, 0x00, 0x00
        /*0020*/ 	.byte	0x00, 0x00, 0x00, 0x00


//--------------------- .nv.info._Z17parallelQuicksortPii --------------------------
	.section	.nv.info._Z17parallelQuicksortPii,"",@"SHT_CUDA_INFO"
	.sectionflags	@""
	.align	4


	//----- nvinfo : EIATTR_CUDA_API_VERSION
	.align		4
        /*0000*/ 	.byte	0x04, 0x37
        /*0002*/ 	.short	(.L_7 - .L_6)
.L_6:
        /*0004*/ 	.word	0x00000082


	//----- nvinfo : EIATTR_KPARAM_INFO
	.align		4
.L_7:
        /*0008*/ 	.byte	0x04, 0x17
        /*000a*/ 	.short	(.L_9 - .L_8)
.L_8:
        /*000c*/ 	.word	0x00000000
        /*0010*/ 	.short	0x0001
        /*0012*/ 	.short	0x0008
        /*0014*/ 	.byte	0x00, 0xf0, 0x11, 0x00


	//----- nvinfo : EIATTR_KPARAM_INFO
	.align		4
.L_9:
        /*0018*/ 	.byte	0x04, 0x17
        /*001a*/ 	.short	(.L_11 - .L_10)
.L_10:
        /*001c*/ 	.word	0x00000000
        /*0020*/ 	.short	0x0000
        /*0022*/ 	.short	0x0000
        /*0024*/ 	.byte	0x00, 0xf5, 0x21, 0x00


	//----- nvinfo : EIATTR_SPARSE_MMA_MASK
	.align		4
.L_11:
        /*0028*/ 	.byte	0x03, 0x50
        /*002a*/ 	.short	0x0000


	//----- nvinfo : EIATTR_MAXREG_COUNT
	.align		4
        /*002c*/ 	.byte	0x03, 0x1b
        /*002e*/ 	.short	0x00ff


	//----- nvinfo : EIATTR_NUM_BARRIERS
	.align		4
        /*0030*/ 	.byte	0x02, 0x4c
        /*0032*/ 	.byte	0x01
	.zero		1


	//----- nvinfo : EIATTR_MERCURY_ISA_VERSION
	.align		4
        /*0034*/ 	.byte	0x03, 0x5f
        /*0036*/ 	.short	0x0101


	//----- nvinfo : EIATTR_VRC_CTA_INIT_COUNT
	.align		4
        /*0038*/ 	.byte	0x02, 0x4a
	.zero		1
	.zero		1


	//----- nvinfo : EIATTR_EXIT_INSTR_OFFSETS
	.align		4
        /*003c*/ 	.byte	0x04, 0x1c
        /*003e*/ 	.short	(.L_13 - .L_12)


	//   ....[0]....
.L_12:
        /*0040*/ 	.word	0x00001190


	//   ....[1]....
        /*0044*/ 	.word	0x00001250


	//----- nvinfo : EIATTR_CRS_STACK_SIZE
	.align		4
.L_13:
        /*0048*/ 	.byte	0x04, 0x1e
        /*004a*/ 	.short	(.L_15 - .L_14)
.L_14:
        /*004c*/ 	.word	0x00000000


	//----- nvinfo : EIATTR_CBANK_PARAM_SIZE
	.align		4
.L_15:
        /*0050*/ 	.byte	0x03, 0x19
        /*0052*/ 	.short	0x000c


	//----- nvinfo : EIATTR_PARAM_CBANK
	.align		4
        /*0054*/ 	.byte	0x04, 0x0a
        /*0056*/ 	.short	(.L_17 - .L_16)
	.align		4
.L_16:
        /*0058*/ 	.word	index@(.nv.constant0._Z17parallelQuicksortPii)
        /*005c*/ 	.short	0x0380
        /*005e*/ 	.short	0x000c


	//----- nvinfo : EIATTR_SW_WAR
	.align		4
.L_17:
        /*0060*/ 	.byte	0x04, 0x36
        /*0062*/ 	.short	(.L_19 - .L_18)
.L_18:
        /*0064*/ 	.word	0x00000008
.L_19:


//--------------------- .nv.callgraph             --------------------------
	.section	.nv.callgraph,"",@"SHT_CUDA_CALLGRAPH"
	.align	4
	.sectionentsize	8
	.align		4
        /*0000*/ 	.word	0x00000000
	.align		4
        /*0004*/ 	.word	0xffffffff
	.align		4
        /*0008*/ 	.word	0x00000000
	.align		4
        /*000c*/ 	.word	0xfffffffe
	.align		4
        /*0010*/ 	.word	0x00000000
	.align		4
        /*0014*/ 	.word	0xfffffffd
	.align		4
        /*0018*/ 	.word	0x00000000
	.align		4
        /*001c*/ 	.word	0xfffffffc


//--------------------- .text._Z17parallelQuicksortPii --------------------------
	.section	.text._Z17parallelQuicksortPii,"ax",@progbits
	.align	128
        .global         _Z17parallelQuicksortPii
        .type           _Z17parallelQuicksortPii,@function
        .size           _Z17parallelQuicksortPii,(.L_x_24 - _Z17parallelQuicksortPii)
        .other          _Z17parallelQuicksortPii,@"STO_CUDA_ENTRY STV_DEFAULT"
_Z17parallelQuicksortPii:
.text._Z17parallelQuicksortPii:
[----:B------:R-:W0:Y:S01]  /*0000*/  LDC R1, c[0x0][0x37c] ;  /* 0x0000df00ff017b82 */ /* 0x000e220000000800 */
[----:B------:R-:W1:Y:S07]  /*0010*/  S2R R11, SR_TID.X ;  /* 0x00000000000b7919 */ /* 0x000e6e0000002100 */
[----:B------:R-:W1:Y:S01]  /*0020*/  S2UR UR4, SR_CTAID.X ;  /* 0x00000000000479c3 */ /* 0x000e620000002500 */
[----:B------:R-:W2:Y:S01]  /*0030*/  LDCU.64 UR12, c[0x0][0x358] ;  /* 0x00006b00ff0c77ac */ /* 0x000ea20008000a00 */
[----:B------:R-:W-:Y:S01]  /*0040*/  BSSY.RECONVERGENT B2, `(.L_x_0) ;  /* 0x000007b000027945 */ /* 0x000fe20003800200 */
[----:B0-----:R-:W-:-:S05]  /*0050*/  VIADD R1, R1, 0xffffff00 ;  /* 0xffffff0001017836 */ /* 0x001fca0000000000 */
[----:B------:R-:W1:Y:S08]  /*0060*/  LDC R2, c[0x0][0x360] ;  /* 0x0000d800ff027b82 */ /* 0x000e700000000800 */
[----:B------:R-:W0:Y:S01]  /*0070*/  LDC R5, c[0x0][0x388] ;  /* 0x0000e200ff057b82 */ /* 0x000e220000000800 */
[----:B-1----:R-:W-:-:S05]  /*0080*/  IMAD R0, R2, UR4, R11 ;  /* 0x0000000402007c24 */ /* 0x002fca000f8e020b */
[----:B0-----:R-:W-:-:S13]  /*0090*/  ISETP.GE.AND P0, PT, R0, R5, PT ;  /* 0x000000050000720c */ /* 0x001fda0003f06270 */
[----:B--2---:R-:W-:Y:S05]  /*00a0*/  @P0 BRA `(.L_x_1) ;  /* 0x0000000400d00947 */ /* 0x004fea0003800000 */
[----:B------:R-:W-:Y:S02]  /*00b0*/  VIADD R5, R5, 0xffffffff ;  /* 0xffffffff05057836 */ /* 0x000fe40000000000 */
[----:B------:R-:W-:Y:S02]  /*00c0*/  IMAD.MOV.U32 R4, RZ, RZ, RZ ;  /* 0x000000ffff047224 */ /* 0x000fe400078e00ff */
[----:B------:R-:W-:Y:S02]  /*00d0*/  IMAD.MOV.U32 R3, RZ, RZ, R1 ;  /* 0x000000ffff037224 */ /* 0x000fe400078e0001 */
[----:B------:R-:W-:Y:S01]  /*00e0*/  IMAD.MOV.U32 R0, RZ, RZ, 0x1 ;  /* 0x00000001ff007424 */ /* 0x000fe200078e00ff */
[----:B------:R0:W-:Y:S06]  /*00f0*/  STL.64 [R1], R4 ;  /* 0x0000000401007387 */ /* 0x0001ec0000100a00 */
.L_x_11:
[----:B-1----:R-:W-:Y:S01]  /*0100*/  IMAD R10, R0, 0x4, R3 ;  /* 0x00000004000a7824 */ /* 0x002fe200078e0203 */
[----:B------:R-:W1:Y:S04]  /*0110*/  LDCU.64 UR4, c[0x0][0x380] ;  /* 0x00007000ff0477ac */ /* 0x000e680008000a00 */
[----:B------:R-:W0:Y:S04]  /*0120*/  LDL R17, [R10] ;  /* 0x000000000a117983 */ /* 0x000e280000100800 */
[----:B------:R-:W2:Y:S01]  /*0130*/  LDL R16, [R10+-0x4] ;  /* 0xfffffc000a107983 */ /* 0x000ea20000100800 */
[----:B------:R-:W-:Y:S01]  /*0140*/  BSSY.RECONVERGENT B1, `(.L_x_2) ;  /* 0x0000055000017945 */ /* 0x000fe20003800200 */
[----:B-1----:R-:W-:-:S02]  /*0150*/  IMAD.U32 R8, RZ, RZ, UR4 ;  /* 0x00000004ff087e24 */ /* 0x002fc4000f8e00ff */
[----:B------:R-:W-:Y:S02]  /*0160*/  IMAD.U32 R9, RZ, RZ, UR5 ;  /* 0x00000005ff097e24 */ /* 0x000fe4000f8e00ff */
[----:B0-----:R-:W-:Y:S01]  /*0170*/  IMAD.WIDE R4, R17, 0x4, R8 ;  /* 0x0000000411047825 */ /* 0x001fe200078e0208 */
[----:B--2---:R-:W-:-:S03]  /*0180*/  ISETP.GE.AND P0, PT, R16, R17, PT ;  /* 0x000000111000720c */ /* 0x004fc60003f06270 */
[----:B------:R-:W-:-:S10]  /*0190*/  VIADD R19, R16, 0xffffffff ;  /* 0xffffffff10137836 */ /* 0x000fd40000000000 */
[----:B-----5:R-:W-:Y:S05]  /*01a0*/  @P0 BRA `(.L_x_3) ;  /* 0x0000000400380947 */ /* 0x020fea0003800000 */
[----:B------:R0:W5:Y:S01]  /*01b0*/  LDG.E R18, desc[UR12][R4.64] ;  /* 0x0000000c04127981 */ /* 0x000162000c1e1900 */
[--C-:B------:R-:W-:Y:S01]  /*01c0*/  IMAD.IADD R6, R17, 0x1, -R16.reuse ;  /* 0x0000000111067824 */ /* 0x100fe200078e0a10 */
[----:B------:R-:W-:Y:S01]  /*01d0*/  BSSY.RECONVERGENT B0, `(.L_x_4) ;  /* 0x0000023000007945 */ /* 0x000fe20003800200 */
[----:B------:R-:W-:-:S03]  /*01e0*/  IMAD.MOV.U32 R20, RZ, RZ, R16 ;  /* 0x000000ffff147224 */ /* 0x000fc600078e0010 */
[----:B------:R-:W-:-:S13]  /*01f0*/  LOP3.LUT P0, R12, R6, 0x3, RZ, 0xc0, !PT ;  /* 0x00000003060c7812 */ /* 0x000fda000780c0ff */
[----:B0-----:R-:W-:Y:S05]  /*0200*/  @!P0 BRA `(.L_x_5) ;  /* 0x00000000007c8947 */ /* 0x001fea0003800000 */
[----:B------:R-:W-:-:S05]  /*0210*/  IMAD.WIDE R6, R16, 0x4, R8 ;  /* 0x0000000410067825 */ /* 0x000fca00078e0208 */
[----:B------:R-:W2:Y:S01]  /*0220*/  LDG.E R13, desc[UR12][R6.64] ;  /* 0x0000000c060d7981 */ /* 0x000ea2000c1e1900 */
[----:B------:R-:W-:Y:S01]  /*0230*/  ISETP.NE.AND P1, PT, R12, 0x1, PT ;  /* 0x000000010c00780c */ /* 0x000fe20003f25270 */
[----:B------:R-:W-:Y:S01]  /*0240*/  VIADD R20, R16, 0x1 ;  /* 0x0000000110147836 */ /* 0x000fe20000000000 */
[----:B--2--5:R-:W-:-:S04]  /*0250*/  ISETP.GT.AND P0, PT, R13, R18, PT ;  /* 0x000000120d00720c */ /* 0x024fc80003f04270 */
[----:B------:R-:W-:-:S07]  /*0260*/  SEL R19, R19, R16, P0 ;  /* 0x0000001013137207 */ /* 0x000fce0000000000 */
[----:B------:R-:W-:Y:S05]  /*0270*/  @!P1 BRA `(.L_x_5) ;  /* 0x0000000000609947 */ /* 0x000fea0003800000 */
[----:B------:R-:W2:Y:S01]  /*0280*/  LDG.E R21, desc[UR12][R6.64+0x4] ;  /* 0x0000040c06157981 */ /* 0x000ea2000c1e1900 */
[----:B------:R-:W-:Y:S01]  /*0290*/  BSSY.RECONVERGENT B3, `(.L_x_6) ;  /* 0x0000009000037945 */ /* 0x000fe20003800200 */
[----:B------:R-:W-:Y:S02]  /*02a0*/  ISETP.NE.AND P1, PT, R12, 0x2, PT ;  /* 0x000000020c00780c */ /* 0x000fe40003f25270 */
[----:B--2---:R-:W-:-:S13]  /*02b0*/  ISETP.GT.AND P0, PT, R21, R18, PT ;  /* 0x000000121500720c */ /* 0x004fda0003f04270 */
[----:B------:R-:W-:Y:S05]  /*02c0*/  @P0 BRA `(.L_x_7) ;  /* 0x0000000000140947 */ /* 0x000fea0003800000 */
[----:B------:R-:W-:-:S05]  /*02d0*/  IMAD.WIDE R12, R19, 0x4, R8 ;  /* 0x00000004130c7825 */ /* 0x000fca00078e0208 */
[----:B------:R-:W2:Y:S01]  /*02e0*/  LDG.E R15, desc[UR12][R12.64+0x4] ;  /* 0x0000040c0c0f7981 */ /* 0x000ea2000c1e1900 */
[----:B------:R-:W-:-:S03]  /*02f0*/  VIADD R19, R19, 0x1 ;  /* 0x0000000113137836 */ /* 0x000fc60000000000 */
[----:B------:R0:W-:Y:S04]  /*0300*/  STG.E desc[UR12][R12.64+0x4], R21 ;  /* 0x000004150c007986 */ /* 0x0001e8000c10190c */
[----:B--2---:R0:W-:Y:S02]  /*0310*/  STG.E desc[UR12][R6.64+0x4], R15 ;  /* 0x0000040f06007986 */ /* 0x0041e4000c10190c */
.L_x_7:
[----:B------:R-:W-:Y:S05]  /*0320*/  BSYNC.RECONVERGENT B3 ;  /* 0x0000000000037941 */ /* 0x000fea0003800200 */
.L_x_6:
[----:B------:R-:W-:Y:S01]  /*0330*/  VIADD R20, R16, 0x2 ;  /* 0x0000000210147836 */ /* 0x000fe20000000000 */
[----:B------:R-:W-:Y:S06]  /*0340*/  @!P1 BRA `(.L_x_5) ;  /* 0x00000000002c9947 */ /* 0x000fec0003800000 */
[----:B0-----:R-:W2:Y:S01]  /*0350*/  LDG.E R21, desc[UR12][R6.64+0x8] ;  /* 0x0000080c06157981 */ /* 0x001ea2000c1e1900 */
[----:B------:R-:W-:Y:S01]  /*0360*/  BSSY.RECONVERGENT B3, `(.L_x_8) ;  /* 0x0000008000037945 */ /* 0x000fe20003800200 */
[----:B--2---:R-:W-:-:S13]  /*0370*/  ISETP.GT.AND P0, PT, R21, R18, PT ;  /* 0x000000121500720c */ /* 0x004fda0003f04270 */
[----:B------:R-:W-:Y:S05]  /*0380*/  @P0 BRA `(.L_x_9) ;  /* 0x0000000000140947 */ /* 0x000fea0003800000 */
[----:B------:R-:W-:-:S05]  /*0390*/  IMAD.WIDE R12, R19, 0x4, R8 ;  /* 0x00000004130c7825 */ /* 0x000fca00078e0208 */
[----:B------:R-:W2:Y:S01]  /*03a0*/  LDG.E R15, desc[UR12][R12.64+0x4] ;  /* 0x0000040c0c0f7981 */ /* 0x000ea2000c1e1900 */
[----:B------:R-:W-:-:S03]  /*03b0*/  VIADD R19, R19, 0x1 ;  /* 0x0000000113137836 */ /* 0x000fc60000000000 */
[----:B------:R0:W-:Y:S04]  /*03c0*/  STG.E desc[UR12][R12.64+0x4], R21 ;  /* 0x000004150c007986 */ /* 0x0001e8000c10190c */
[----:B--2---:R0:W-:Y:S02]  /*03d0*/  STG.E desc[UR12][R6.64+0x8], R15 ;  /* 0x0000080f06007986 */ /* 0x0041e4000c10190c */
.L_x_9:
[----:B------:R-:W-:Y:S05]  /*03e0*/  BSYNC.RECONVERGENT B3 ;  /* 0x0000000000037941 */ /* 0x000fea0003800200 */
.L_x_8:
[----:B------:R-:W-:-:S07]  /*03f0*/  VIADD R20, R16, 0x3 ;  /* 0x0000000310147836 */ /* 0x000fce0000000000 */
.L_x_5:
[----:B------:R-:W-:Y:S05]  /*0400*/  BSYNC.RECONVERGENT B0 ;  /* 0x0000000000007941 */ /* 0x000fea0003800200 */
.L_x_4:
[----:B0-----:R-:W-:-:S05]  /*0410*/  IMAD.IADD R6, R16, 0x1, -R17 ;  /* 0x0000000110067824 */ /* 0x001fca00078e0a11 */
[----:B------:R-:W-:-:S13]  /*0420*/  ISETP.GT.U32.AND P0, PT, R6, -0x4, PT ;  /* 0xfffffffc0600780c */ /* 0x000fda0003f04070 */
[----:B------:R-:W-:Y:S05]  /*0430*/  @P0 BRA `(.L_x_3) ;  /* 0x0000000000940947 */ /* 0x000fea0003800000 */
[----:B------:R-:W0:Y:S02]  /*0440*/  LDC.64 R8, c[0x0][0x380] ;  /* 0x0000e000ff087b82 */ /* 0x000e240000000a00 */
.L_x_10:
[----:B01----:R-:W-:-:S05]  /*0450*/  IMAD.WIDE R6, R20, 0x4, R8 ;  /* 0x0000000414067825 */ /* 0x003fca00078e0208 */
[----:B------:R-:W2:Y:S02]  /*0460*/  LDG.E R25, desc[UR12][R6.64] ;  /* 0x0000000c06197981 */ /* 0x000ea4000c1e1900 */
[----:B--2--5:R-:W-:-:S13]  /*0470*/  ISETP.GT.AND P0, PT, R25, R18, PT ;  /* 0x000000121900720c */ /* 0x024fda0003f04270 */
[----:B------:R-:W-:-:S05]  /*0480*/  @!P0 IMAD.WIDE R12, R19, 0x4, R8 ;  /* 0x00000004130c8825 */ /* 0x000fca00078e0208 */
[----:B------:R-:W2:Y:S04]  /*0490*/  @!P0 LDG.E R21, desc[UR12][R12.64+0x4] ;  /* 0x0000040c0c158981 */ /* 0x000ea8000c1e1900 */
[----:B------:R0:W-:Y:S04]  /*04a0*/  @!P0 STG.E desc[UR12][R12.64+0x4], R25 ;  /* 0x000004190c008986 */ /* 0x0001e8000c10190c */
[----:B------:R-:W3:Y:S01]  /*04b0*/  LDG.E R27, desc[UR12][R6.64+0x4] ;  /* 0x0000040c061b7981 */ /* 0x000ee2000c1e1900 */
[----:B------:R-:W-:-:S04]  /*04c0*/  @!P0 VIADD R14, R19, 0x1 ;  /* 0x00000001130e8836 */ /* 0x000fc80000000000 */
[----:B------:R-:W-:Y:S01]  /*04d0*/  @!P0 IMAD.MOV.U32 R19, RZ, RZ, R14 ;  /* 0x000000ffff138224 */ /* 0x000fe200078e000e */
[----:B--2---:R-:W-:Y:S01]  /*04e0*/  @!P0 STG.E desc[UR12][R6.64], R21 ;  /* 0x0000001506008986 */ /* 0x004fe2000c10190c */
[----:B---3--:R-:W-:-:S13]  /*04f0*/  ISETP.GT.AND P1, PT, R27, R18, PT ;  /* 0x000000121b00720c */ /* 0x008fda0003f24270 */
[----:B------:R-:W-:-:S05]  /*0500*/  @!P1 IMAD.WIDE R14, R19, 0x4, R8 ;  /* 0x00000004130e9825 */ /* 0x000fca00078e0208 */
[----:B------:R-:W2:Y:S04]  /*0510*/  @!P1 LDG.E R23, desc[UR12][R14.64+0x4] ;  /* 0x0000040c0e179981 */ /* 0x000ea8000c1e1900 */
[----:B------:R1:W-:Y:S04]  /*0520*/  @!P1 STG.E desc[UR12][R14.64+0x4], R27 ;  /* 0x0000041b0e009986 */ /* 0x0003e8000c10190c */
[----:B------:R-:W3:Y:S01]  /*0530*/  LDG.E R29, desc[UR12][R6.64+0x8] ;  /* 0x0000080c061d7981 */ /* 0x000ee2000c1e1900 */
[----:B0-----:R-:W-:-:S05]  /*0540*/  @!P1 VIADD R12, R19, 0x1 ;  /* 0x00000001130c9836 */ /* 0x001fca0000000000 */
[----:B------:R-:W-:Y:S01]  /*0550*/  @!P1 MOV R19, R12 ;  /* 0x0000000c00139202 */ /* 0x000fe20000000f00 */
[----:B--2---:R-:W-:Y:S01]  /*0560*/  @!P1 STG.E desc[UR12][R6.64+0x4], R23 ;  /* 0x0000041706009986 */ /* 0x004fe2000c10190c */
[----:B---3--:R-:W-:-:S13]  /*0570*/  ISETP.GT.AND P0, PT, R29, R18, PT ;  /* 0x000000121d00720c */ /* 0x008fda0003f04270 */
[----:B------:R-:W-:-:S05]  /*0580*/  @!P0 IMAD.WIDE R12, R19, 0x4, R8 ;  /* 0x00000004130c8825 */ /* 0x000fca00078e0208 */
[----:B------:R-:W2:Y:S04]  /*0590*/  @!P0 LDG.E R25, desc[UR12][R12.64+0x4] ;  /* 0x0000040c0c198981 */ /* 0x000ea8000c1e1900 */
[----:B------:R0:W-:Y:S04]  /*05a0*/  @!P0 STG.E desc[UR12][R12.64+0x4], R29 ;  /* 0x0000041d0c008986 */ /* 0x0001e8000c10190c */
[----:B------:R-:W3:Y:S01]  /*05b0*/  LDG.E R22, desc[UR12][R6.64+0xc] ;  /* 0x00000c0c06167981 */ /* 0x000ee2000c1e1900 */
[----:B-1----:R-:W-:-:S04]  /*05c0*/  @!P0 VIADD R14, R19, 0x1 ;  /* 0x00000001130e8836 */ /* 0x002fc80000000000 */
[----:B------:R-:W-:Y:S01]  /*05d0*/  @!P0 IMAD.MOV.U32 R19, RZ, RZ, R14 ;  /* 0x000000ffff138224 */ /* 0x000fe200078e000e */
[----:B--2---:R1:W-:Y:S01]  /*05e0*/  @!P0 STG.E desc[UR12][R6.64+0x8], R25 ;  /* 0x0000081906008986 */ /* 0x0043e2000c10190c */
[----:B---3--:R-:W-:-:S13]  /*05f0*/  ISETP.GT.AND P1, PT, R22, R18, PT ;  /* 0x000000121600720c */ /* 0x008fda0003f24270 */
[----:B------:R-:W-:-:S05]  /*0600*/  @!P1 IMAD.WIDE R14, R19, 0x4, R8 ;  /* 0x00000004130e9825 */ /* 0x000fca00078e0208 */
[----:B------:R-:W2:Y:S01]  /*0610*/  @!P1 LDG.E R21, desc[UR12][R14.64+0x4] ;  /* 0x0000040c0e159981 */ /* 0x000ea2000c1e1900 */
[----:B------:R-:W-:Y:S02]  /*0620*/  VIADD R20, R20, 0x4 ;  /* 0x0000000414147836 */ /* 0x000fe40000000000 */
[----:B0-----:R-:W-:Y:S01]  /*0630*/  @!P1 VIADD R12, R19, 0x1 ;  /* 0x00000001130c9836 */ /* 0x001fe20000000000 */
[----:B------:R1:W-:Y:S02]  /*0640*/  @!P1 STG.E desc[UR12][R14.64+0x4], R22 ;  /* 0x000004160e009986 */ /* 0x0003e4000c10190c */
[----:B------:R-:W-:Y:S01]  /*0650*/  ISETP.NE.AND P0, PT, R20, R17, PT ;  /* 0x000000111400720c */ /* 0x000fe20003f05270 */
[----:B------:R-:W-:Y:S01]  /*0660*/  @!P1 IMAD.MOV.U32 R19, RZ, RZ, R12 ;  /* 0x000000ffff139224 */ /* 0x000fe200078e000c */
[----:B--2---:R1:W-:Y:S11]  /*0670*/  @!P1 STG.E desc[UR12][R6.64+0xc], R21 ;  /* 0x00000c1506009986 */ /* 0x0043f6000c10190c */
[----:B------:R-:W-:Y:S05]  /*0680*/  @P0 BRA `(.L_x_10) ;  /* 0xfffffffc00700947 */ /* 0x000fea000383ffff */
.L_x_3:
[----:B------:R-:W-:Y:S05]  /*0690*/  BSYNC.RECONVERGENT B1 ;  /* 0x0000000000017941 */ /* 0x000fea0003800200 */
.L_x_2:
[C---:B------:R-:W-:Y:S01]  /*06a0*/  IMAD.WIDE R8, R19.reuse, 0x4, R8 ;  /* 0x0000000413087825 */ /* 0x040fe200078e0208 */
[----:B------:R-:W2:Y:S04]  /*06b0*/  LDG.E R13, desc[UR12][R4.64] ;  /* 0x0000000c040d7981 */ /* 0x000ea8000c1e1900 */
[----:B-1----:R-:W3:Y:S01]  /*06c0*/  LDG.E R7, desc[UR12][R8.64+0x4] ;  /* 0x0000040c08077981 */ /* 0x002ee2000c1e1900 */
[C---:B------:R-:W-:Y:S01]  /*06d0*/  VIADD R15, R19.reuse, 0x2 ;  /* 0x00000002130f7836 */ /* 0x040fe20000000000 */
[----:B------:R-:W-:Y:S01]  /*06e0*/  ISETP.GT.AND P0, PT, R19, R17, PT ;  /* 0x000000111300720c */ /* 0x000fe20003f04270 */
[----:B------:R-:W-:-:S03]  /*06f0*/  VIADD R6, R0, 0xfffffffe ;  /* 0xfffffffe00067836 */ /* 0x000fc60000000000 */
[----:B------:R-:W-:Y:S02]  /*0700*/  ISETP.LE.OR P0, PT, R19, R16, P0 ;  /* 0x000000101300720c */ /* 0x000fe40000703670 */
[----:B------:R-:W-:-:S04]  /*0710*/  ISETP.GE.AND P1, PT, R15, R17, PT ;  /* 0x000000110f00720c */ /* 0x000fc80003f26270 */
[----:B------:R-:W-:-:S07]  /*0720*/  ISETP.LT.OR P1, PT, R15, R16, P1 ;  /* 0x000000100f00720c */ /* 0x000fce0000f21670 */
[----:B------:R-:W-:Y:S01]  /*0730*/  @!P0 IMAD.MOV.U32 R6, RZ, RZ, R0 ;  /* 0x000000ffff068224 */ /* 0x000fe200078e0000 */
[----:B------:R1:W-:Y:S04]  /*0740*/  @!P0 STL [R10+-0x4], R16 ;  /* 0xfffffc100a008387 */ /* 0x0003e80000100800 */
[----:B------:R1:W-:Y:S01]  /*0750*/  @!P0 STL [R10], R19 ;  /* 0x000000130a008387 */ /* 0x0003e20000100800 */
[C---:B------:R-:W-:Y:S02]  /*0760*/  @!P1 IMAD R12, R6.reuse, 0x4, R3 ;  /* 0x00000004060c9824 */ /* 0x040fe400078e0203 */
[----:B------:R-:W-:-:S03]  /*0770*/  @!P1 VIADD R6, R6, 0x2 ;  /* 0x0000000206069836 */ /* 0x000fc60000000000 */
[----:B------:R1:W-:Y:S02]  /*0780*/  @!P1 STL [R12+0x4], R15 ;  /* 0x0000040f0c009387 */ /* 0x0003e40000100800 */
[----:B------:R-:W-:Y:S02]  /*0790*/  ISETP.GT.AND P0, PT, R6, -0x1, PT ;  /* 0xffffffff0600780c */ /* 0x000fe40003f04270 */
[----:B------:R1:W-:Y:S01]  /*07a0*/  @!P1 STL [R12+0x8], R17 ;  /* 0x000008110c009387 */ /* 0x0003e20000100800 */
[----:B------:R-:W-:-:S03]  /*07b0*/  MOV R0, R6 ;  /* 0x0000000600007202 */ /* 0x000fc60000000f00 */
[----:B--2---:R1:W-:Y:S04]  /*07c0*/  STG.E desc[UR12][R8.64+0x4], R13 ;  /* 0x0000040d08007986 */ /* 0x0043e8000c10190c */
[----:B---3--:R1:W-:Y:S03]  /*07d0*/  STG.E desc[UR12][R4.64], R7 ;  /* 0x0000000704007986 */ /* 0x0083e6000c10190c */
[----:B------:R-:W-:Y:S05]  /*07e0*/  @P0 BRA `(.L_x_11) ;  /* 0xfffffff800440947 */ /* 0x000fea000383ffff */
.L_x_1:
[----:B------:R-:W-:Y:S05]  /*07f0*/  BSYNC.RECONVERGENT B2 ;  /* 0x0000000000027941 */ /* 0x000fea0003800200 */
.L_x_0:
[----:B------:R-:W0:Y:S01]  /*0800*/  LDCU UR15, c[0x0][0x388] ;  /* 0x00007100ff0f77ac */ /* 0x000e220008000800 */
[----:B------:R-:W-:Y:S01]  /*0810*/  BSSY.RECONVERGENT B0, `(.L_x_12) ;  /* 0x0000010000007945 */ /* 0x000fe20003800200 */
[----:B------:R-:W-:Y:S01]  /*0820*/  BAR.SYNC.DEFER_BLOCKING 0x0 ;  /* 0x0000000000007b1d */ /* 0x000fe20000010000 */
[----:B0-----:R-:W-:-:S13]  /*0830*/  ISETP.GE.AND P0, PT, R11, UR15, PT ;  /* 0x0000000f0b007c0c */ /* 0x001fda000bf06270 */
[----:B------:R-:W-:Y:S05]  /*0840*/  @P0 BRA `(.L_x_13) ;  /* 0x0000000000300947 */ /* 0x000fea0003800000 */
[----:B-1----:R-:W0:Y:S01]  /*0850*/  S2R R5, SR_CgaCtaId ;  /* 0x0000000000057919 */ /* 0x002e220000008800 */
[----:B------:R-:W1:Y:S01]  /*0860*/  LDC.64 R6, c[0x0][0x380] ;  /* 0x0000e000ff067b82 */ /* 0x000e620000000a00 */
[----:B------:R-:W-:Y:S01]  /*0870*/  MOV R0, 0x400 ;  /* 0x0000040000007802 */ /* 0x000fe20000000f00 */
[----:B------:R-:W-:-:S03]  /*0880*/  IMAD.MOV.U32 R3, RZ, RZ, R11 ;  /* 0x000000ffff037224 */ /* 0x000fc600078e000b */
[----:B0-----:R-:W-:-:S07]  /*0890*/  LEA R0, R5, R0, 0x18 ;  /* 0x0000000005007211 */ /* 0x001fce00078ec0ff */
.L_x_14:
[----:B01----:R-:W-:-:S06]  /*08a0*/  IMAD.WIDE R4, R3, 0x4, R6 ;  /* 0x0000000403047825 */ /* 0x003fcc00078e0206 */
[----:B------:R-:W2:Y:S01]  /*08b0*/  LDG.E R4, desc[UR12][R4.64] ;  /* 0x0000000c04047981 */ /* 0x000ea2000c1e1900 */
[----:B------:R-:W-:Y:S02]  /*08c0*/  IMAD R9, R3, 0x4, R0 ;  /* 0x0000000403097824 */ /* 0x000fe400078e0200 */
[----:B------:R-:W-:-:S05]  /*08d0*/  IMAD.IADD R3, R2, 0x1, R3 ;  /* 0x0000000102037824 */ /* 0x000fca00078e0203 */
[----:B------:R-:W-:Y:S01]  /*08e0*/  ISETP.GE.AND P0, PT, R3, UR15, PT ;  /* 0x0000000f03007c0c */ /* 0x000fe2000bf06270 */
[----:B--2---:R0:W-:-:S12]  /*08f0*/  STS [R9], R4 ;  /* 0x0000000409007388 */ /* 0x0041d80000000800 */
[----:B------:R-:W-:Y:S05]  /*0900*/  @!P0 BRA `(.L_x_14) ;  /* 0xfffffffc00e48947 */ /* 0x000fea000383ffff */
.L_x_13:
[----:B------:R-:W-:Y:S05]  /*0910*/  BSYNC.RECONVERGENT B0 ;  /* 0x0000000000007941 */ /* 0x000fea0003800200 */
.L_x_12:
[----:B------:R-:W-:Y:S01]  /*0920*/  BAR.SYNC.DEFER_BLOCKING 0x0 ;  /* 0x0000000000007b1d */ /* 0x000fe20000010000 */
[----:B------:R-:W-:-:S09]  /*0930*/  UISETP.GE.AND UP0, UPT, UR15, 0x2, UPT ;  /* 0x000000020f00788c */ /* 0x000fd2000bf06270 */
[----:B------:R-:W-:Y:S05]  /*0940*/  BRA.U !UP0, `(.L_x_15) ;  /* 0x0000000908047547 */ /* 0x000fea000b800000 */
[----:B------:R-:W2:Y:S01]  /*0950*/  S2UR UR5, SR_CgaCtaId ;  /* 0x00000000000579c3 */ /* 0x000ea20000008800 */
[----:B------:R-:W-:Y:S01]  /*0960*/  UMOV UR4, 0x400 ;  /* 0x0000040000047882 */ /* 0x000fe20000000000 */
[----:B------:R-:W-:Y:S01]  /*0970*/  PRMT R0, RZ, 0x7610, R0 ;  /* 0x00007610ff007816 */ /* 0x000fe20000000000 */
[----:B------:R-:W3:Y:S01]  /*0980*/  LDCU.U16 UR9, c[0x0][0x388] ;  /* 0x00007100ff0977ac */ /* 0x000ee20008000400 */
[----:B------:R-:W-:Y:S01]  /*0990*/  PRMT R3, RZ, 0x7610, R3 ;  /* 0x00007610ff037816 */ /* 0x000fe20000000003 */
[----:B------:R-:W-:Y:S02]  /*09a0*/  UIADD3 UR16, UPT, UPT, UR15, -0x1, URZ ;  /* 0xffffffff0f107890 */ /* 0x000fe4000fffe0ff */
[----:B--2---:R-:W-:-:S03]  /*09b0*/  ULEA UR8, UR5, UR4, 0x18 ;  /* 0x0000000405087291 */ /* 0x004fc6000f8ec0ff */
[----:B---3--:R-:W-:-:S09]  /*09c0*/  UMOV UR4, URZ ;  /* 0x000000ff00047c82 */ /* 0x008fd20008000000 */
.L_x_21:
[----:B--2---:R-:W2:Y:S01]  /*09d0*/  LDCU UR5, c[0x0][0x388] ;  /* 0x00007100ff0577ac */ /* 0x004ea20008000800 */
[----:B------:R-:W-:Y:S02]  /*09e0*/  UIADD3 UR6, UPT, UPT, UR4, 0x1, URZ ;  /* 0x0000000104067890 */ /* 0x000fe4000fffe0ff */
[----:B------:R-:W-:Y:S02]  /*09f0*/  UIADD3 UR11, UPT, UPT, UR16, -UR4, URZ ;  /* 0x80000004100b7290 */ /* 0x000fe4000fffe0ff */
[----:B------:R-:W-:Y:S02]  /*0a00*/  ULEA UR14, UR4, UR8, 0x2 ;  /* 0x00000008040e7291 */ /* 0x000fe4000f8e10ff */
[----:B------:R-:W-:Y:S01]  /*0a10*/  UMOV UR7, UR4 ;  /* 0x0000000400077c82 */ /* 0x000fe20008000000 */
[----:B------:R-:W-:Y:S02]  /*0a20*/  UISETP.NE.AND UP0, UPT, UR6, UR16, UPT ;  /* 0x000000100600728c */ /* 0x000fe4000bf05270 */
[----:B--2---:R-:W-:-:S03]  /*0a30*/  UIADD3 UR5, UPT, UPT, -UR4, -0x2, UR5 ;  /* 0xfffffffe04057890 */ /* 0x004fc6000fffe105 */
[----:B------:R-:W-:Y:S01]  /*0a40*/  UMOV UR4, UR6 ;  /* 0x0000000600047c82 */ /* 0x000fe20008000000 */
[----:B------:R-:W-:-:S09]  /*0a50*/  UISETP.GE.U32.AND UP1, UPT, UR5, 0x7, UPT ;  /* 0x000000070500788c */ /* 0x000fd2000bf26070 */
[----:B0--3--:R-:W-:Y:S05]  /*0a60*/  BRA.U !UP1, `(.L_x_16) ;  /* 0x0000000109c87547 */ /* 0x009fea000b800000 */
[----:B------:R-:W-:Y:S02]  /*0a70*/  ULOP3.LUT UR5, UR11, 0xfffffff8, URZ, 0xc0, !UPT ;  /* 0xfffffff80b057892 */ /* 0x000fe4000f8ec0ff */
[----:B------:R-:W-:Y:S02]  /*0a80*/  UIADD3 UR10, UPT, UPT, UR14, 0x10, URZ ;  /* 0x000000100e0a7890 */ /* 0x000fe4000fffe0ff */
[----:B------:R-:W-:-:S03]  /*0a90*/  UIADD3 UR6, UPT, UPT, -UR5, URZ, URZ ;  /* 0x000000ff05067290 */ /* 0x000fc6000fffe1ff */
[----:B------:R-:W-:-:S09]  /*0aa0*/  UMOV UR5, UR7 ;  /* 0x0000000700057c82 */ /* 0x000fd20008000000 */
.L_x_17:
[----:B012---:R-:W-:Y:S01]  /*0ab0*/  LDS R4, [UR14] ;  /* 0x0000000eff047984 */ /* 0x007fe20008000800 */
[----:B------:R-:W-:Y:S02]  /*0ac0*/  UIADD3 UR6, UPT, UPT, UR6, 0x8, URZ ;  /* 0x0000000806067890 */ /* 0x000fe4000fffe0ff */
[----:B------:R-:W-:Y:S01]  /*0ad0*/  UIADD3 UR5, UPT, UPT, UR5, 0x8, URZ ;  /* 0x0000000805057890 */ /* 0x000fe2000fffe0ff */
[----:B------:R-:W0:Y:S01]  /*0ae0*/  LDS R5, [UR10+-0xc] ;  /* 0xfffff40aff057984 */ /* 0x000e220008000800 */
[----:B------:R-:W-:Y:S01]  /*0af0*/  UISETP.NE.AND UP1, UPT, UR6, URZ, UPT ;  /* 0x000000ff0600728c */ /* 0x000fe2000bf25270 */
[----:B0-----:R-:W-:-:S13]  /*0b00*/  ISETP.GT.AND P0, PT, R4, R5, PT ;  /* 0x000000050400720c */ /* 0x001fda0003f04270 */
[----:B------:R-:W-:Y:S04]  /*0b10*/  @P0 STS [UR14], R5 ;  /* 0x00000005ff000988 */ /* 0x000fe8000800080e */
[----:B------:R-:W-:Y:S04]  /*0b20*/  @P0 STS [UR10+-0xc], R4 ;  /* 0xfffff404ff000988 */ /* 0x000fe8000800080a */
[----:B------:R-:W-:Y:S04]  /*0b30*/  LDS R7, [UR10+-0x8] ;  /* 0xfffff80aff077984 */ /* 0x000fe80008000800 */
[----:B------:R-:W0:Y:S02]  /*0b40*/  @P0 LDS R4, [UR14] ;  /* 0x0000000eff040984 */ /* 0x000e240008000800 */
        /* <DEDUP_REMOVED lines=8> */
[----:B------:R-:W-:Y:S04]  /*0bd0*/  LDS R5, [UR10] ;  /* 0x0000000aff057984 */ /* 0x000fe80008000800 */
[----:B------:R-:W0:Y:S02]  /*0be0*/  @P0 LDS R4, [UR14] ;  /* 0x0000000eff040984 */ /* 0x000e240008000800 */
[----:B0-----:R-:W-:-:S13]  /*0bf0*/  ISETP.GT.AND P0, PT, R4, R5, PT ;  /* 0x000000050400720c */ /* 0x001fda0003f04270 */
[----:B------:R-:W-:Y:S04]  /*0c00*/  @P0 STS [UR14], R5 ;  /* 0x00000005ff000988 */ /* 0x000fe8000800080e */
[----:B------:R-:W-:Y:S04]  /*0c10*/  @P0 STS [UR10], R4 ;  /* 0x00000004ff000988 */ /* 0x000fe8000800080a */
[----:B------:R-:W-:Y:S04]  /*0c20*/  LDS R7, [UR10+0x4] ;  /* 0x0000040aff077984 */ /* 0x000fe80008000800 */
[----:B------:R-:W0:Y:S02]  /*0c30*/  @P0 LDS R4, [UR14] ;  /* 0x0000000eff040984 */ /* 0x000e240008000800 */
[----:B0-----:R-:W-:-:S13]  /*0c40*/  ISETP.GT.AND P0, PT, R4, R7, PT ;  /* 0x000000070400720c */ /* 0x001fda0003f04270 */
[----:B------:R-:W-:Y:S04]  /*0c50*/  @P0 STS [UR14], R7 ;  /* 0x00000007ff000988 */ /* 0x000fe8000800080e */
[----:B------:R-:W-:Y:S04]  /*0c60*/  @P0 STS [UR10+0x4], R4 ;  /* 0x00000404ff000988 */ /* 0x000fe8000800080a */
        /* <DEDUP_REMOVED lines=13> */
[----:B------:R2:W-:Y:S04]  /*0d40*/  @P0 STS [UR14], R7 ;  /* 0x00000007ff000988 */ /* 0x0005e8000800080e */
[----:B------:R2:W-:Y:S01]  /*0d50*/  @P0 STS [UR10+0x10], R4 ;  /* 0x00001004ff000988 */ /* 0x0005e2000800080a */
[----:B------:R-:W-:Y:S01]  /*0d60*/  UIADD3 UR10, UPT, UPT, UR10, 0x20, URZ ;  /* 0x000000200a0a7890 */ /* 0x000fe2000fffe0ff */
[----:B------:R-:W-:Y:S11]  /*0d70*/  BRA.U UP1, `(.L_x_17) ;  /* 0xfffffffd014c7547 */ /* 0x000ff6000b83ffff */
[----:B------:R-:W-:-:S12]  /*0d80*/  UIADD3 UR6, UPT, UPT, UR5, 0x1, URZ ;  /* 0x0000000105067890 */ /* 0x000fd8000fffe0ff */
.L_x_16:
[----:B------:R-:W-:-:S09]  /*0d90*/  ULOP3.LUT UP1, URZ, UR11, 0x7, URZ, 0xc0, !UPT ;  /* 0x000000070bff7892 */ /* 0x000fd2000f82c0ff */
[----:B------:R-:W-:Y:S05]  /*0da0*/  BRA.U !UP1, `(.L_x_18) ;  /* 0x0000000109e07547 */ /* 0x000fea000b800000 */
[----:B012---:R-:W-:-:S05]  /*0db0*/  LOP3.LUT R4, RZ, R3, RZ, 0x33, !PT ;  /* 0x00000003ff047212 */ /* 0x007fca00078e33ff */
[----:B------:R-:W-:-:S05]  /*0dc0*/  VIADD R4, R4, UR9 ;  /* 0x0000000904047c36 */ /* 0x000fca0008000000 */
[----:B------:R-:W-:-:S04]  /*0dd0*/  LOP3.LUT R4, R4, 0x7, RZ, 0xc0, !PT ;  /* 0x0000000704047812 */ /* 0x000fc800078ec0ff */
[C---:B------:R-:W-:Y:S01]  /*0de0*/  LOP3.LUT P0, RZ, R4.reuse, 0x3, RZ, 0xc0, !PT ;  /* 0x0000000304ff7812 */ /* 0x040fe2000780c0ff */
[----:B------:R-:W-:-:S05]  /*0df0*/  VIADD R5, R4, 0xffffffff ;  /* 0xffffffff04057836 */ /* 0x000fca0000000000 */
[----:B------:R-:W-:-:S13]  /*0e00*/  ISETP.GE.U32.AND P1, PT, R5, 0x3, PT ;  /* 0x000000030500780c */ /* 0x000fda0003f26070 */
[----:B------:R-:W-:Y:S05]  /*0e10*/  @!P1 BRA `(.L_x_19) ;  /* 0x0000000000589947 */ /* 0x000fea0003800000 */
[----:B------:R-:W-:Y:S01]  /*0e20*/  ULEA UR5, UR6, UR8, 0x2 ;  /* 0x0000000806057291 */ /* 0x000fe2000f8e10ff */
[----:B------:R-:W-:Y:S01]  /*0e30*/  LDS R4, [UR14] ;  /* 0x0000000eff047984 */ /* 0x000fe20008000800 */
[----:B------:R-:W-:-:S07]  /*0e40*/  UIADD3 UR6, UPT, UPT, UR6, 0x4, URZ ;  /* 0x0000000406067890 */ /* 0x000fce000fffe0ff */
[----:B------:R-:W0:Y:S02]  /*0e50*/  LDS R5, [UR5] ;  /* 0x00000005ff057984 */ /* 0x000e240008000800 */
        /* <DEDUP_REMOVED lines=17> */
[----:B------:R0:W-:Y:S02]  /*0f70*/  @P1 STS [UR5+0xc], R4 ;  /* 0x00000c04ff001988 */ /* 0x0001e40008000805 */
.L_x_19:
[----:B------:R-:W-:Y:S05]  /*0f80*/  @!P0 BRA `(.L_x_18) ;  /* 0x0000000000688947 */ /* 0x000fea0003800000 */
[----:B0-----:R-:W-:-:S05]  /*0f90*/  LOP3.LUT R4, R0, 0x3, RZ, 0x3c, !PT ;  /* 0x0000000300047812 */ /* 0x001fca00078e3cff */
[----:B------:R-:W-:-:S05]  /*0fa0*/  VIADD R4, R4, UR9 ;  /* 0x0000000904047c36 */ /* 0x000fca0008000000 */
[C---:B------:R-:W-:Y:S02]  /*0fb0*/  LOP3.LUT R5, R4.reuse, 0x3, RZ, 0xc0, !PT ;  /* 0x0000000304057812 */ /* 0x040fe400078ec0ff */
[----:B------:R-:W-:Y:S02]  /*0fc0*/  LOP3.LUT R4, R4, 0x1, RZ, 0xc0, !PT ;  /* 0x0000000104047812 */ /* 0x000fe400078ec0ff */
[----:B------:R-:W-:Y:S02]  /*0fd0*/  ISETP.NE.AND P1, PT, R5, 0x1, PT ;  /* 0x000000010500780c */ /* 0x000fe40003f25270 */
[----:B------:R-:W-:-:S11]  /*0fe0*/  ISETP.NE.U32.AND P0, PT, R4, 0x1, PT ;  /* 0x000000010400780c */ /* 0x000fd60003f05070 */
        /* <DEDUP_REMOVED lines=11> */
[----:B------:R0:W-:Y:S04]  /*10a0*/  @P1 STS [UR14], R7 ;  /* 0x00000007ff001988 */ /* 0x0001e8000800080e */
[----:B------:R0:W-:Y:S02]  /*10b0*/  @P1 STS [UR5+0x4], R4 ;  /* 0x00000404ff001988 */ /* 0x0001e40008000805 */
.L_x_20:
[----:B------:R-:W-:Y:S05]  /*10c0*/  @P0 BRA `(.L_x_18) ;  /* 0x0000000000180947 */ /* 0x000fea0003800000 */
[----:B------:R-:W-:Y:S01]  /*10d0*/  ULEA UR6, UR6, UR8, 0x2 ;  /* 0x0000000806067291 */ /* 0x000fe2000f8e10ff */
[----:B0-----:R-:W-:Y:S08]  /*10e0*/  LDS R4, [UR14] ;  /* 0x0000000eff047984 */ /* 0x001ff00008000800 */
[----:B------:R-:W0:Y:S02]  /*10f0*/  LDS R5, [UR6] ;  /* 0x00000006ff057984 */ /* 0x000e240008000800 */
[----:B0-----:R-:W-:-:S13]  /*1100*/  ISETP.GT.AND P0, PT, R4, R5, PT ;  /* 0x000000050400720c */ /* 0x001fda0003f04270 */
[----:B------:R3:W-:Y:S04]  /*1110*/  @P0 STS [UR14], R5 ;  /* 0x00000005ff000988 */ /* 0x0007e8000800080e */
[----:B------:R3:W-:Y:S02]  /*1120*/  @P0 STS [UR6], R4 ;  /* 0x00000004ff000988 */ /* 0x0007e40008000806 */
.L_x_18:
[----:B------:R-:W-:Y:S02]  /*1130*/  VIADD R3, R3, 0x1 ;  /* 0x0000000103037836 */ /* 0x000fe40000000000 */
[----:B------:R-:W-:Y:S01]  /*1140*/  VIADD R0, R0, 0x1 ;  /* 0x0000000100007836 */ /* 0x000fe20000000000 */
[----:B------:R-:W-:Y:S06]  /*1150*/  BRA.U UP0, `(.L_x_21) ;  /* 0xfffffff9001c7547 */ /* 0x000fec000b83ffff */
.L_x_15:
[----:B------:R-:W4:Y:S01]  /*1160*/  LDCU UR6, c[0x0][0x388] ;  /* 0x00007100ff0677ac */ /* 0x000f220008000800 */
[----:B------:R-:W-:Y:S01]  /*1170*/  BAR.SYNC.DEFER_BLOCKING 0x0 ;  /* 0x0000000000007b1d */ /* 0x000fe20000010000 */
[----:B----4-:R-:W-:-:S13]  /*1180*/  ISETP.GE.AND P0, PT, R11, UR6, PT ;  /* 0x000000060b007c0c */ /* 0x010fda000bf06270 */
[----:B------:R-:W-:Y:S05]  /*1190*/  @P0 EXIT ;  /* 0x000000000000094d */ /* 0x000fea0003800000 */
[----:B------:R-:W4:Y:S01]  /*11a0*/  S2UR UR5, SR_CgaCtaId ;  /* 0x00000000000579c3 */ /* 0x000f220000008800 */
[----:B------:R-:W-:-:S07]  /*11b0*/  UMOV UR4, 0x400 ;  /* 0x0000040000047882 */ /* 0x000fce0000000000 */
[----:B012---:R-:W0:Y:S01]  /*11c0*/  LDC.64 R6, c[0x0][0x380] ;  /* 0x0000e000ff067b82 */ /* 0x007e220000000a00 */
[----:B----4-:R-:W-:-:S12]  /*11d0*/  ULEA UR4, UR5, UR4, 0x18 ;  /* 0x0000000405047291 */ /* 0x010fd8000f8ec0ff */
.L_x_22:
[C---:B------:R-:W-:Y:S01]  /*11e0*/  LEA R0, R11.reuse, UR4, 0x2 ;  /* 0x000000040b007c11 */ /* 0x040fe2000f8e10ff */
[----:B01-3--:R-:W-:-:S04]  /*11f0*/  IMAD.WIDE R4, R11, 0x4, R6 ;  /* 0x000000040b047825 */ /* 0x00bfc800078e0206 */
[----:B------:R-:W0:Y:S01]  /*1200*/  LDS R3, [R0] ;  /* 0x0000000000037984 */ /* 0x000e220000000800 */
[----:B------:R-:W-:-:S05]  /*1210*/  IMAD.IADD R11, R2, 0x1, R11 ;  /* 0x00000001020b7824 */ /* 0x000fca00078e020b */
[----:B------:R-:W-:Y:S01]  /*1220*/  ISETP.GE.AND P0, PT, R11, UR6, PT ;  /* 0x000000060b007c0c */ /* 0x000fe2000bf06270 */
[----:B0-----:R1:W-:-:S12]  /*1230*/  STG.E desc[UR12][R4.64], R3 ;  /* 0x0000000304007986 */ /* 0x0013d8000c10190c */
[----:B------:R-:W-:Y:S05]  /*1240*/  @!P0 BRA `(.L_x_22) ;  /* 0xfffffffc00e48947 */ /* 0x000fea000383ffff */
[----:B------:R-:W-:Y:S05]  /*1250*/  EXIT ;  /* 0x000000000000794d */ /* 0x000fea0003800000 */
.L_x_23:
[----:B------:R-:W-:-:S00]  /*1260*/  BRA `(.L_x_23) ;  /* 0xfffffffc00fc7947 */ /* 0x000fc0000383ffff */
[----:B------:R-:W-:-:S00]  /*1270*/  NOP ;  /* 0x0000000000007918 */ /* 0x000fc00000000000 */
        /* <DEDUP_REMOVED lines=8> */
.L_x_24:


//--------------------- .nv.shared._Z17parallelQuicksortPii --------------------------
	.section	.nv.shared._Z17parallelQuicksortPii,"aw",@nobits
	.sectionflags	@""
	.align	4
.nv.shared._Z17parallelQuicksortPii:
	.zero		2048


//--------------------- .nv.shared.reserved.0     --------------------------
	.section	.nv.shared.reserved.0,"aw",@nobits
	.weak		__nv_reservedSMEM_offset_0_alias
	.size		__nv_reservedSMEM_offset_0_alias, 0, 64
	.other		__nv_reservedSMEM_offset_0_alias,@"STO_CUDA_RESERVED_SHARED STV_DEFAULT"
__nv_reservedSMEM_offset_0_alias:
	.zero		0
	.zero		64


//--------------------- .nv.constant0._Z17parallelQuicksortPii --------------------------
	.section	.nv.constant0._Z17parallelQuicksortPii,"a",@progbits
	.sectionflags	@""
	.align	4
.nv.constant0._Z17parallelQuicksortPii:
	.zero		908


//--------------------- SYMBOLS --------------------------

	.type		.nv.reservedSmem.offset0,@object
	.size		.nv.reservedSmem.offset0,0x4
	.type		.nv.reservedSmem.cap,@object
	.size		.nv.reservedSmem.cap,0x4
